//
// Generated by NVIDIA NVVM Compiler
//
// Compiler Build ID: CL-36424714
// Cuda compilation tools, release 13.0, V13.0.88
// Based on NVVM 20.0.0
//

.version 9.0
.target sm_100
.address_size 64

	// .globl	_Z23bgr_to_nchw_norm_kernelPKhiiiPfiiffii

.visible .entry _Z23bgr_to_nchw_norm_kernelPKhiiiPfiiffii(
	.param .u64 .ptr .align 1 _Z23bgr_to_nchw_norm_kernelPKhiiiPfiiffii_param_0,
	.param .u32 _Z23bgr_to_nchw_norm_kernelPKhiiiPfiiffii_param_1,
	.param .u32 _Z23bgr_to_nchw_norm_kernelPKhiiiPfiiffii_param_2,
	.param .u32 _Z23bgr_to_nchw_norm_kernelPKhiiiPfiiffii_param_3,
	.param .u64 .ptr .align 1 _Z23bgr_to_nchw_norm_kernelPKhiiiPfiiffii_param_4,
	.param .u32 _Z23bgr_to_nchw_norm_kernelPKhiiiPfiiffii_param_5,
	.param .u32 _Z23bgr_to_nchw_norm_kernelPKhiiiPfiiffii_param_6,
	.param .f32 _Z23bgr_to_nchw_norm_kernelPKhiiiPfiiffii_param_7,
	.param .f32 _Z23bgr_to_nchw_norm_kernelPKhiiiPfiiffii_param_8,
	.param .u32 _Z23bgr_to_nchw_norm_kernelPKhiiiPfiiffii_param_9,
	.param .u32 _Z23bgr_to_nchw_norm_kernelPKhiiiPfiiffii_param_10
)
{
	.reg .pred 	%p<13>;
	.reg .b16 	%rs<7>;
	.reg .b32 	%r<26>;
	.reg .b32 	%f<27>;
	.reg .b64 	%rd<14>;

	ld.param.u64 	%rd1, [_Z23bgr_to_nchw_norm_kernelPKhiiiPfiiffii_param_0];
	ld.param.u32 	%r5, [_Z23bgr_to_nchw_norm_kernelPKhiiiPfiiffii_param_1];
	ld.param.u32 	%r6, [_Z23bgr_to_nchw_norm_kernelPKhiiiPfiiffii_param_2];
	ld.param.u32 	%r7, [_Z23bgr_to_nchw_norm_kernelPKhiiiPfiiffii_param_3];
	ld.param.u64 	%rd2, [_Z23bgr_to_nchw_norm_kernelPKhiiiPfiiffii_param_4];
	ld.param.u32 	%r8, [_Z23bgr_to_nchw_norm_kernelPKhiiiPfiiffii_param_5];
	ld.param.u32 	%r12, [_Z23bgr_to_nchw_norm_kernelPKhiiiPfiiffii_param_6];
	ld.param.f32 	%f7, [_Z23bgr_to_nchw_norm_kernelPKhiiiPfiiffii_param_7];
	ld.param.f32 	%f8, [_Z23bgr_to_nchw_norm_kernelPKhiiiPfiiffii_param_8];
	ld.param.u32 	%r10, [_Z23bgr_to_nchw_norm_kernelPKhiiiPfiiffii_param_9];
	ld.param.u32 	%r11, [_Z23bgr_to_nchw_norm_kernelPKhiiiPfiiffii_param_10];
	mov.u32 	%r13, %ctaid.x;
	mov.u32 	%r14, %ntid.x;
	mov.u32 	%r15, %tid.x;
	mad.lo.s32 	%r1, %r13, %r14, %r15;
	mov.u32 	%r16, %ctaid.y;
	mov.u32 	%r17, %ntid.y;
	mov.u32 	%r18, %tid.y;
	mad.lo.s32 	%r19, %r16, %r17, %r18;
	setp.ge.s32 	%p1, %r1, %r8;
	setp.ge.s32 	%p2, %r19, %r12;
	or.pred  	%p3, %p1, %p2;
	@%p3 bra 	$L__BB0_4;
	sub.s32 	%r20, %r1, %r10;
	cvt.rn.f32.s32 	%f10, %r20;
	div.rn.f32 	%f11, %f10, %f7;
	sub.s32 	%r21, %r19, %r11;
	cvt.rn.f32.s32 	%f12, %r21;
	div.rn.f32 	%f13, %f12, %f8;
	mov.f32 	%f14, 0f3F000000;
	copysign.f32 	%f15, %f11, %f14;
	add.rz.f32 	%f16, %f11, %f15;
	cvt.rzi.f32.f32 	%f17, %f16;
	cvt.rzi.s32.f32 	%r3, %f17;
	copysign.f32 	%f18, %f13, %f14;
	add.rz.f32 	%f19, %f13, %f18;
	cvt.rzi.f32.f32 	%f20, %f19;
	cvt.rzi.s32.f32 	%r4, %f20;
	setp.gt.s32 	%p4, %r3, -1;
	setp.lt.s32 	%p5, %r3, %r5;
	and.pred  	%p6, %p4, %p5;
	setp.gt.s32 	%p7, %r4, -1;
	setp.lt.s32 	%p8, %r4, %r6;
	and.pred  	%p9, %p7, %p8;
	and.pred  	%p11, %p6, %p9;
	mov.f32 	%f24, 0f00000000;
	not.pred 	%p12, %p11;
	mov.f32 	%f25, %f24;
	mov.f32 	%f26, %f24;
	@%p12 bra 	$L__BB0_3;
	mul.lo.s32 	%r22, %r4, %r7;
	cvt.s64.s32 	%rd3, %r22;
	mul.lo.s32 	%r23, %r3, 3;
	cvt.u64.u32 	%rd4, %r23;
	add.s64 	%rd5, %rd3, %rd4;
	cvta.to.global.u64 	%rd6, %rd1;
	add.s64 	%rd7, %rd6, %rd5;
	ld.global.nc.u8 	%rs1, [%rd7];
	cvt.u16.u8 	%rs2, %rs1;
	cvt.rn.f32.u16 	%f21, %rs2;
	mul.f32 	%f26, %f21, 0f3B808081;
	ld.global.nc.u8 	%rs3, [%rd7+1];
	cvt.u16.u8 	%rs4, %rs3;
	cvt.rn.f32.u16 	%f22, %rs4;
	mul.f32 	%f25, %f22, 0f3B808081;
	ld.global.nc.u8 	%rs5, [%rd7+2];
	cvt.u16.u8 	%rs6, %rs5;
	cvt.rn.f32.u16 	%f23, %rs6;
	mul.f32 	%f24, %f23, 0f3B808081;
$L__BB0_3:
	mad.lo.s32 	%r24, %r8, %r19, %r1;
	cvta.to.global.u64 	%rd8, %rd2;
	mul.wide.s32 	%rd9, %r24, 4;
	add.s64 	%rd10, %rd8, %rd9;
	st.global.f32 	[%rd10], %f24;
	mul.lo.s32 	%r25, %r12, %r8;
	mul.wide.s32 	%rd11, %r25, 4;
	add.s64 	%rd12, %rd10, %rd11;
	st.global.f32 	[%rd12], %f25;
	add.s64 	%rd13, %rd12, %rd11;
	st.global.f32 	[%rd13], %f26;
$L__BB0_4:
	ret;

}


// ===== COMPILED SASS (sm_100) =====

	.target	sm_100

	.elftype	@"ET_EXEC"


//--------------------- .note.nv.tkinfo           --------------------------
	.section	.note.nv.tkinfo,"",@"SHT_NOTE"
	.sectionflags	@"SHF_NOTE_NV_TKINFO"
	.tkinfo
        /*0018*/ 	.word	0x00000002
        /*0030*/ 	.string	""
        /*0030*/ 	.string	"ptxas"
        /*0030*/ 	.string	"Cuda compilation tools, release 13.0, V13.0.88"
        /*0030*/ 	.string	"Build cuda_13.0.r13.0/compiler.36424714_0"
        /*0030*/ 	.string	"-arch sm_100 -m 64 "



//--------------------- .note.nv.cuinfo           --------------------------
	.section	.note.nv.cuinfo,"",@"SHT_NOTE"
	.sectionflags	@"SHF_NOTE_NV_CUINFO"
        /*0018*/ 	.short	0x0002
        /*001a*/ 	.short	0x0064
        /*001c*/ 	.short	0x0082
	.zero		2


//--------------------- .nv.info                  --------------------------
	.section	.nv.info,"",@"SHT_CUDA_INFO"
	.align	4


	//----- nvinfo : EIATTR_REGCOUNT
	.align		4
        /*0000*/ 	.byte	0x04, 0x2f
        /*0002*/ 	.short	(.L_1 - .L_0)
	.align		4
.L_0:
        /*0004*/ 	.word	index@(_Z23bgr_to_nchw_norm_kernelPKhiiiPfiiffii)
        /*0008*/ 	.word	0x00000012


	//----- nvinfo : EIATTR_FRAME_SIZE
	.align		4
.L_1:
        /*000c*/ 	.byte	0x04, 0x11
        /*000e*/ 	.short	(.L_3 - .L_2)
	.align		4
.L_2:
        /*0010*/ 	.word	index@($__internal_0_$__cuda_sm3x_div_rn_noftz_f32_slowpath)
        /*0014*/ 	.word	0x00000000


	//----- nvinfo : EIATTR_FRAME_SIZE
	.align		4
.L_3:
        /*0018*/ 	.byte	0x04, 0x11
        /*001a*/ 	.short	(.L_5 - .L_4)
	.align		4
.L_4:
        /*001c*/ 	.word	index@(_Z23bgr_to_nchw_norm_kernelPKhiiiPfiiffii)
        /*0020*/ 	.word	0x00000000


	//----- nvinfo : EIATTR_MIN_STACK_SIZE
	.align		4
.L_5:
        /*0024*/ 	.byte	0x04, 0x12
        /*0026*/ 	.short	(.L_7 - .L_6)
	.align		4
.L_6:
        /*0028*/ 	.word	index@(_Z23bgr_to_nchw_norm_kernelPKhiiiPfiiffii)
        /*002c*/ 	.word	0x00000000
.L_7:


//--------------------- .nv.compat                --------------------------
	.section	.nv.compat,"",@"SHT_CUDA_COMPAT_INFO"
	.align	4
        /*0000*/ 	.byte	0x02, 0x09, 0x00, 0x00, 0x02, 0x02, 0x01, 0x00, 0x02, 0x05, 0x05, 0x00, 0x03, 0x07, 0x01, 0x01
        /*0010*/ 	.byte	0x02, 0x03, 0x00, 0x00, 0x02, 0x06, 0x01, 0x00, 0x04, 0x0b, 0x08, 0x00, 0x01, 0x00, 0x00, 0x00
        /*0020*/ 	.byte	0x00, 0x00, 0x00, 0x00


//--------------------- .nv.info._Z23bgr_to_nchw_norm_kernelPKhiiiPfiiffii --------------------------
	.section	.nv.info._Z23bgr_to_nchw_norm_kernelPKhiiiPfiiffii,"",@"SHT_CUDA_INFO"
	.sectionflags	@""
	.align	4


	//----- nvinfo : EIATTR_CUDA_API_VERSION
	.align		4
        /*0000*/ 	.byte	0x04, 0x37
        /*0002*/ 	.short	(.L_9 - .L_8)
.L_8:
        /*0004*/ 	.word	0x00000082


	//----- nvinfo : EIATTR_KPARAM_INFO
	.align		4
.L_9:
        /*0008*/ 	.byte	0x04, 0x17
        /*000a*/ 	.short	(.L_11 - .L_10)
.L_10:
        /*000c*/ 	.word	0x00000000
        /*0010*/ 	.short	0x000a
        /*0012*/ 	.short	0x0034
        /*0014*/ 	.byte	0x00, 0xf0, 0x11, 0x00


	//----- nvinfo : EIATTR_KPARAM_INFO
	.align		4
.L_11:
        /*0018*/ 	.byte	0x04, 0x17
        /*001a*/ 	.short	(.L_13 - .L_12)
.L_12:
        /*001c*/ 	.word	0x00000000
        /*0020*/ 	.short	0x0009
        /*0022*/ 	.short	0x0030
        /*0024*/ 	.byte	0x00, 0xf0, 0x11, 0x00


	//----- nvinfo : EIATTR_KPARAM_INFO
	.align		4
.L_13:
        /*0028*/ 	.byte	0x04, 0x17
        /*002a*/ 	.short	(.L_15 - .L_14)
.L_14:
        /*002c*/ 	.word	0x00000000
        /*0030*/ 	.short	0x0008
        /*0032*/ 	.short	0x002c
        /*0034*/ 	.byte	0x00, 0xf0, 0x11, 0x00


	//----- nvinfo : EIATTR_KPARAM_INFO
	.align		4
.L_15:
        /*0038*/ 	.byte	0x04, 0x17
        /*003a*/ 	.short	(.L_17 - .L_16)
.L_16:
        /*003c*/ 	.word	0x00000000
        /*0040*/ 	.short	0x0007
        /*0042*/ 	.short	0x0028
        /*0044*/ 	.byte	0x00, 0xf0, 0x11, 0x00


	//----- nvinfo : EIATTR_KPARAM_INFO
	.align		4
.L_17:
        /*0048*/ 	.byte	0x04, 0x17
        /*004a*/ 	.short	(.L_19 - .L_18)
.L_18:
        /*004c*/ 	.word	0x00000000
        /*0050*/ 	.short	0x0006
        /*0052*/ 	.short	0x0024
        /*0054*/ 	.byte	0x00, 0xf0, 0x11, 0x00


	//----- nvinfo : EIATTR_KPARAM_INFO
	.align		4
.L_19:
        /*0058*/ 	.byte	0x04, 0x17
        /*005a*/ 	.short	(.L_21 - .L_20)
.L_20:
        /*005c*/ 	.word	0x00000000
        /*0060*/ 	.short	0x0005
        /*0062*/ 	.short	0x0020
        /*0064*/ 	.byte	0x00, 0xf0, 0x11, 0x00


	//----- nvinfo : EIATTR_KPARAM_INFO
	.align		4
.L_21:
        /*0068*/ 	.byte	0x04, 0x17
        /*006a*/ 	.short	(.L_23 - .L_22)
.L_22:
        /*006c*/ 	.word	0x00000000
        /*0070*/ 	.short	0x0004
        /*0072*/ 	.short	0x0018
        /*0074*/ 	.byte	0x00, 0xf5, 0x21, 0x00


	//----- nvinfo : EIATTR_KPARAM_INFO
	.align		4
.L_23:
        /*0078*/ 	.byte	0x04, 0x17
        /*007a*/ 	.short	(.L_25 - .L_24)
.L_24:
        /*007c*/ 	.word	0x00000000
        /*0080*/ 	.short	0x0003
        /*0082*/ 	.short	0x0010
        /*0084*/ 	.byte	0x00, 0xf0, 0x11, 0x00


	//----- nvinfo : EIATTR_KPARAM_INFO
	.align		4
.L_25:
        /*0088*/ 	.byte	0x04, 0x17
        /*008a*/ 	.short	(.L_27 - .L_26)
.L_26:
        /*008c*/ 	.word	0x00000000
        /*0090*/ 	.short	0x0002
        /*0092*/ 	.short	0x000c
        /*0094*/ 	.byte	0x00, 0xf0, 0x11, 0x00


	//----- nvinfo : EIATTR_KPARAM_INFO
	.align		4
.L_27:
        /*0098*/ 	.byte	0x04, 0x17
        /*009a*/ 	.short	(.L_29 - .L_28)
.L_28:
        /*009c*/ 	.word	0x00000000
        /*00a0*/ 	.short	0x0001
        /*00a2*/ 	.short	0x0008
        /*00a4*/ 	.byte	0x00, 0xf0, 0x11, 0x00


	//----- nvinfo : EIATTR_KPARAM_INFO
	.align		4
.L_29:
        /*00a8*/ 	.byte	0x04, 0x17
        /*00aa*/ 	.short	(.L_31 - .L_30)
.L_30:
        /*00ac*/ 	.word	0x00000000
        /*00b0*/ 	.short	0x0000
        /*00b2*/ 	.short	0x0000
        /*00b4*/ 	.byte	0x00, 0xf5, 0x21, 0x00


	//----- nvinfo : EIATTR_SPARSE_MMA_MASK
	.align		4
.L_31:
        /*00b8*/ 	.byte	0x03, 0x50
        /*00ba*/ 	.short	0x0000


	//----- nvinfo : EIATTR_MAXREG_COUNT
	.align		4
        /*00bc*/ 	.byte	0x03, 0x1b
        /*00be*/ 	.short	0x00ff


	//----- nvinfo : EIATTR_MERCURY_ISA_VERSION
	.align		4
        /*00c0*/ 	.byte	0x03, 0x5f
        /*00c2*/ 	.short	0x0101


	//----- nvinfo : EIATTR_VRC_CTA_INIT_COUNT
	.align		4
        /*00c4*/ 	.byte	0x02, 0x4a
	.zero		1
	.zero		1


	//----- nvinfo : EIATTR_EXIT_INSTR_OFFSETS
	.align		4
        /*00c8*/ 	.byte	0x04, 0x1c
        /*00ca*/ 	.short	(.L_33 - .L_32)


	//   ....[0]....
.L_32:
        /*00cc*/ 	.word	0x000000c0


	//   ....[1]....
        /*00d0*/ 	.word	0x000005e0


	//----- nvinfo : EIATTR_CRS_STACK_SIZE
	.align		4
.L_33:
        /*00d4*/ 	.byte	0x04, 0x1e
        /*00d6*/ 	.short	(.L_35 - .L_34)
.L_34:
        /*00d8*/ 	.word	0x00000000


	//----- nvinfo : EIATTR_CBANK_PARAM_SIZE
	.align		4
.L_35:
        /*00dc*/ 	.byte	0x03, 0x19
        /*00de*/ 	.short	0x0038


	//----- nvinfo : EIATTR_PARAM_CBANK
	.align		4
        /*00e0*/ 	.byte	0x04, 0x0a
        /*00e2*/ 	.short	(.L_37 - .L_36)
	.align		4
.L_36:
        /*00e4*/ 	.word	index@(.nv.constant0._Z23bgr_to_nchw_norm_kernelPKhiiiPfiiffii)
        /*00e8*/ 	.short	0x0380
        /*00ea*/ 	.short	0x0038


	//----- nvinfo : EIATTR_SW_WAR
	.align		4
.L_37:
        /*00ec*/ 	.byte	0x04, 0x36
        /*00ee*/ 	.short	(.L_39 - .L_38)
.L_38:
        /*00f0*/ 	.word	0x00000008
.L_39:


//--------------------- .nv.callgraph             --------------------------
	.section	.nv.callgraph,"",@"SHT_CUDA_CALLGRAPH"
	.align	4
	.sectionentsize	8
	.align		4
        /*0000*/ 	.word	0x00000000
	.align		4
        /*0004*/ 	.word	0xffffffff
	.align		4
        /*0008*/ 	.word	0x00000000
	.align		4
        /*000c*/ 	.word	0xfffffffe
	.align		4
        /*0010*/ 	.word	0x00000000
	.align		4
        /*0014*/ 	.word	0xfffffffd
	.align		4
        /*0018*/ 	.word	0x00000000
	.align		4
        /*001c*/ 	.word	0xfffffffc


//--------------------- .text._Z23bgr_to_nchw_norm_kernelPKhiiiPfiiffii --------------------------
	.section	.text._Z23bgr_to_nchw_norm_kernelPKhiiiPfiiffii,"ax",@progbits
	.align	128
        .global         _Z23bgr_to_nchw_norm_kernelPKhiiiPfiiffii
        .type           _Z23bgr_to_nchw_norm_kernelPKhiiiPfiiffii,@function
        .size           _Z23bgr_to_nchw_norm_kernelPKhiiiPfiiffii,(.L_x_16 - _Z23bgr_to_nchw_norm_kernelPKhiiiPfiiffii)
        .other          _Z23bgr_to_nchw_norm_kernelPKhiiiPfiiffii,@"STO_CUDA_ENTRY STV_DEFAULT"
_Z23bgr_to_nchw_norm_kernelPKhiiiPfiiffii:
.text._Z23bgr_to_nchw_norm_kernelPKhiiiPfiiffii:
[----:B------:R-:W-:Y:S01]  /*0000*/  LDC R1, c[0x0][0x37c] ;  /* 0x0000df00ff017b82 */ /* 0x000fe20000000800 */
[----:B------:R-:W0:Y:S07]  /*0010*/  S2R R0, SR_TID.Y ;  /* 0x0000000000007919 */ /* 0x000e2e0000002200 */
[----:B------:R-:W1:Y:S01]  /*0020*/  LDC R2, c[0x0][0x360] ;  /* 0x0000d800ff027b82 */ /* 0x000e620000000800 */
[----:B------:R-:W2:Y:S01]  /*0030*/  LDCU.64 UR6, c[0x0][0x3a0] ;  /* 0x00007400ff0677ac */ /* 0x000ea20008000a00 */
[----:B------:R-:W1:Y:S06]  /*0040*/  S2R R3, SR_TID.X ;  /* 0x0000000000037919 */ /* 0x000e6c0000002100 */
[----:B------:R-:W0:Y:S08]  /*0050*/  S2UR UR5, SR_CTAID.Y ;  /* 0x00000000000579c3 */ /* 0x000e300000002600 */
[----:B------:R-:W0:Y:S08]  /*0060*/  LDC R5, c[0x0][0x364] ;  /* 0x0000d900ff057b82 */ /* 0x000e300000000800 */
[----:B------:R-:W1:Y:S01]  /*0070*/  S2UR UR4, SR_CTAID.X ;  /* 0x00000000000479c3 */ /* 0x000e620000002500 */
[----:B0-----:R-:W-:-:S05]  /*0080*/  IMAD R5, R5, UR5, R0 ;  /* 0x0000000505057c24 */ /* 0x001fca000f8e0200 */
[----:B--2---:R-:W-:Y:S01]  /*0090*/  ISETP.GE.AND P0, PT, R5, UR7, PT ;  /* 0x0000000705007c0c */ /* 0x004fe2000bf06270 */
[----:B-1----:R-:W-:-:S05]  /*00a0*/  IMAD R2, R2, UR4, R3 ;  /* 0x0000000402027c24 */ /* 0x002fca000f8e0203 */
[----:B------:R-:W-:-:S13]  /*00b0*/  ISETP.GE.OR P0, PT, R2, UR6, P0 ;  /* 0x0000000602007c0c */ /* 0x000fda0008706670 */
[----:B------:R-:W-:Y:S05]  /*00c0*/  @P0 EXIT ;  /* 0x000000000000094d */ /* 0x000fea0003800000 */
[----:B------:R-:W0:Y:S01]  /*00d0*/  LDC R7, c[0x0][0x3a8] ;  /* 0x0000ea00ff077b82 */ /* 0x000e220000000800 */
[----:B------:R-:W1:Y:S01]  /*00e0*/  LDCU UR4, c[0x0][0x3b0] ;  /* 0x00007600ff0477ac */ /* 0x000e620008000800 */
[----:B------:R-:W-:Y:S01]  /*00f0*/  BSSY.RECONVERGENT B0, `(.L_x_0) ;  /* 0x0000010000007945 */ /* 0x000fe20003800200 */
[----:B-1----:R-:W-:Y:S01]  /*0100*/  VIADD R0, R2, -UR4 ;  /* 0x8000000402007c36 */ /* 0x002fe20008000000 */
[----:B0-----:R-:W0:Y:S04]  /*0110*/  MUFU.RCP R3, R7 ;  /* 0x0000000700037308 */ /* 0x001e280000001000 */
[----:B------:R-:W-:-:S04]  /*0120*/  I2FP.F32.S32 R0, R0 ;  /* 0x0000000000007245 */ /* 0x000fc80000201400 */
[----:B------:R-:W1:Y:S01]  /*0130*/  FCHK P0, R0, R7 ;  /* 0x0000000700007302 */ /* 0x000e620000000000 */
[----:B0-----:R-:W-:-:S04]  /*0140*/  FFMA R4, R3, -R7, 1 ;  /* 0x3f80000003047423 */ /* 0x001fc80000000807 */
[----:B------:R-:W-:-:S04]  /*0150*/  FFMA R3, R3, R4, R3 ;  /* 0x0000000403037223 */ /* 0x000fc80000000003 */
[----:B------:R-:W-:-:S04]  /*0160*/  FFMA R4, R0, R3, RZ ;  /* 0x0000000300047223 */ /* 0x000fc800000000ff */
[----:B------:R-:W-:-:S04]  /*0170*/  FFMA R6, R4, -R7, R0 ;  /* 0x8000000704067223 */ /* 0x000fc80000000000 */
[----:B------:R-:W-:Y:S01]  /*0180*/  FFMA R4, R3, R6, R4 ;  /* 0x0000000603047223 */ /* 0x000fe20000000004 */
[----:B-1----:R-:W-:Y:S06]  /*0190*/  @!P0 BRA `(.L_x_1) ;  /* 0x0000000000148947 */ /* 0x002fec0003800000 */
[----:B------:R-:W0:Y:S01]  /*01a0*/  LDCU UR4, c[0x0][0x3a8] ;  /* 0x00007500ff0477ac */ /* 0x000e220008000800 */
[----:B------:R-:W-:Y:S01]  /*01b0*/  MOV R6, 0x1e0 ;  /* 0x000001e000067802 */ /* 0x000fe20000000f00 */
[----:B0-----:R-:W-:-:S07]  /*01c0*/  IMAD.U32 R3, RZ, RZ, UR4 ;  /* 0x00000004ff037e24 */ /* 0x001fce000f8e00ff */
[----:B------:R-:W-:Y:S05]  /*01d0*/  CALL.REL.NOINC `($__internal_0_$__cuda_sm3x_div_rn_noftz_f32_slowpath) ;  /* 0x0000000400047944 */ /* 0x000fea0003c00000 */
[----:B------:R-:W-:-:S07]  /*01e0*/  IMAD.MOV.U32 R4, RZ, RZ, R0 ;  /* 0x000000ffff047224 */ /* 0x000fce00078e0000 */
.L_x_1:
[----:B------:R-:W-:Y:S05]  /*01f0*/  BSYNC.RECONVERGENT B0 ;  /* 0x0000000000007941 */ /* 0x000fea0003800200 */
.L_x_0:
        /* <DEDUP_REMOVED lines=18> */
.L_x_3:
[----:B------:R-:W-:Y:S05]  /*0320*/  BSYNC.RECONVERGENT B0 ;  /* 0x0000000000007941 */ /* 0x000fea0003800200 */
.L_x_2:
[----:B------:R-:W-:Y:S01]  /*0330*/  IMAD.MOV.U32 R0, RZ, RZ, 0x3f000000 ;  /* 0x3f000000ff007424 */ /* 0x000fe200078e00ff */
[----:B------:R-:W0:Y:S01]  /*0340*/  LDCU.64 UR4, c[0x0][0x388] ;  /* 0x00007100ff0477ac */ /* 0x000e220008000a00 */
[----:B------:R-:W1:Y:S03]  /*0350*/  LDC.64 R14, c[0x0][0x3a0] ;  /* 0x0000e800ff0e7b82 */ /* 0x000e660000000a00 */
[C---:B------:R-:W-:Y:S02]  /*0360*/  LOP3.LUT R7, R0.reuse, 0x80000000, R4, 0xb8, !PT ;  /* 0x8000000000077812 */ /* 0x040fe400078eb804 */
[----:B------:R-:W-:-:S03]  /*0370*/  LOP3.LUT R0, R0, 0x80000000, R3, 0xb8, !PT ;  /* 0x8000000000007812 */ /* 0x000fc600078eb803 */
[----:B------:R-:W-:Y:S02]  /*0380*/  FADD.RZ R7, R7, R4 ;  /* 0x0000000407077221 */ /* 0x000fe4000000c000 */
[----:B------:R-:W-:-:S04]  /*0390*/  FADD.RZ R0, R0, R3 ;  /* 0x0000000300007221 */ /* 0x000fc8000000c000 */
[----:B------:R-:W0:Y:S08]  /*03a0*/  F2I.TRUNC.NTZ R7, R7 ;  /* 0x0000000700077305 */ /* 0x000e30000020f100 */
[----:B------:R-:W2:Y:S01]  /*03b0*/  F2I.TRUNC.NTZ R0, R0 ;  /* 0x0000000000007305 */ /* 0x000ea2000020f100 */
[----:B0-----:R-:W-:-:S04]  /*03c0*/  ISETP.GE.AND P0, PT, R7, UR4, PT ;  /* 0x0000000407007c0c */ /* 0x001fc8000bf06270 */
[----:B------:R-:W-:Y:S02]  /*03d0*/  ISETP.GT.AND P0, PT, R7, -0x1, !P0 ;  /* 0xffffffff0700780c */ /* 0x000fe40004704270 */
[C---:B--2---:R-:W-:Y:S01]  /*03e0*/  ISETP.GE.AND P1, PT, R0.reuse, UR5, PT ;  /* 0x0000000500007c0c */ /* 0x044fe2000bf26270 */
[----:B------:R-:W0:Y:S03]  /*03f0*/  LDCU.64 UR4, c[0x0][0x358] ;  /* 0x00006b00ff0477ac */ /* 0x000e260008000a00 */
[----:B------:R-:W-:-:S04]  /*0400*/  ISETP.GT.AND P1, PT, R0, -0x1, !P1 ;  /* 0xffffffff0000780c */ /* 0x000fc80004f24270 */
[----:B------:R-:W-:-:S13]  /*0410*/  PLOP3.LUT P0, PT, P0, P1, PT, 0x80, 0x8 ;  /* 0x000000000008781c */ /* 0x000fda0000703070 */
[----:B------:R-:W2:Y:S01]  /*0420*/  @P0 LDC R3, c[0x0][0x390] ;  /* 0x0000e400ff030b82 */ /* 0x000ea20000000800 */
[----:B------:R-:W-:-:S07]  /*0430*/  @P0 IMAD R6, R7, 0x3, RZ ;  /* 0x0000000307060824 */ /* 0x000fce00078e02ff */
[----:B------:R-:W3:Y:S01]  /*0440*/  @P0 LDC.64 R8, c[0x0][0x380] ;  /* 0x0000e000ff080b82 */ /* 0x000ee20000000a00 */
[----:B--2---:R-:W-:-:S05]  /*0450*/  @P0 IMAD R3, R0, R3, RZ ;  /* 0x0000000300030224 */ /* 0x004fca00078e02ff */
[----:B------:R-:W-:Y:S02]  /*0460*/  @P0 SHF.R.S32.HI R0, RZ, 0x1f, R3 ;  /* 0x0000001fff000819 */ /* 0x000fe40000011403 */
[----:B---3--:R-:W-:-:S04]  /*0470*/  @P0 IADD3 R6, P1, P2, R3, R8, R6 ;  /* 0x0000000803060210 */ /* 0x008fc80007a3e006 */
[----:B------:R-:W-:Y:S02]  /*0480*/  @P0 IADD3.X R7, PT, PT, R0, R9, RZ, P1, P2 ;  /* 0x0000000900070210 */ /* 0x000fe40000fe44ff */
[----:B------:R-:W2:Y:S03]  /*0490*/  LDC.64 R8, c[0x0][0x398] ;  /* 0x0000e600ff087b82 */ /* 0x000ea60000000a00 */
[----:B0-----:R-:W3:Y:S04]  /*04a0*/  @P0 LDG.E.U8.CONSTANT R12, desc[UR4][R6.64+0x2] ;  /* 0x00000204060c0981 */ /* 0x001ee8000c1e9100 */
[----:B------:R-:W4:Y:S04]  /*04b0*/  @P0 LDG.E.U8.CONSTANT R10, desc[UR4][R6.64+0x1] ;  /* 0x00000104060a0981 */ /* 0x000f28000c1e9100 */
[----:B------:R0:W5:Y:S01]  /*04c0*/  @P0 LDG.E.U8.CONSTANT R0, desc[UR4][R6.64] ;  /* 0x0000000406000981 */ /* 0x000162000c1e9100 */
[----:B-1----:R-:W-:-:S02]  /*04d0*/  IMAD R3, R5, R14, R2 ;  /* 0x0000000e05037224 */ /* 0x002fc400078e0202 */
[----:B------:R-:W-:Y:S02]  /*04e0*/  IMAD R15, R15, R14, RZ ;  /* 0x0000000e0f0f7224 */ /* 0x000fe400078e02ff */
[----:B--2---:R-:W-:-:S04]  /*04f0*/  IMAD.WIDE R2, R3, 0x4, R8 ;  /* 0x0000000403027825 */ /* 0x004fc800078e0208 */
[----:B------:R-:W-:-:S04]  /*0500*/  IMAD.WIDE R4, R15, 0x4, R2 ;  /* 0x000000040f047825 */ /* 0x000fc800078e0202 */
[----:B------:R-:W-:Y:S02]  /*0510*/  IMAD.MOV.U32 R9, RZ, RZ, RZ ;  /* 0x000000ffff097224 */ /* 0x000fe400078e00ff */
[----:B------:R-:W-:Y:S02]  /*0520*/  IMAD.MOV.U32 R11, RZ, RZ, RZ ;  /* 0x000000ffff0b7224 */ /* 0x000fe400078e00ff */
[----:B------:R-:W-:Y:S02]  /*0530*/  IMAD.MOV.U32 R13, RZ, RZ, RZ ;  /* 0x000000ffff0d7224 */ /* 0x000fe400078e00ff */
[----:B0-----:R-:W-:Y:S01]  /*0540*/  IMAD.WIDE R6, R15, 0x4, R4 ;  /* 0x000000040f067825 */ /* 0x001fe200078e0204 */
[----:B---3--:R-:W-:Y:S02]  /*0550*/  @P0 I2FP.F32.U32 R12, R12 ;  /* 0x0000000c000c0245 */ /* 0x008fe40000201000 */
[----:B----4-:R-:W-:-:S03]  /*0560*/  @P0 I2FP.F32.U32 R10, R10 ;  /* 0x0000000a000a0245 */ /* 0x010fc60000201000 */
[----:B------:R-:W-:Y:S01]  /*0570*/  @P0 FMUL R9, R12, 0.0039215688593685626984 ;  /* 0x3b8080810c090820 */ /* 0x000fe20000400000 */
[----:B-----5:R-:W-:Y:S01]  /*0580*/  @P0 I2FP.F32.U32 R0, R0 ;  /* 0x0000000000000245 */ /* 0x020fe20000201000 */
[----:B------:R-:W-:-:S03]  /*0590*/  @P0 FMUL R11, R10, 0.0039215688593685626984 ;  /* 0x3b8080810a0b0820 */ /* 0x000fc60000400000 */
[----:B------:R-:W-:Y:S01]  /*05a0*/  STG.E desc[UR4][R2.64], R9 ;  /* 0x0000000902007986 */ /* 0x000fe2000c101904 */
[----:B------:R-:W-:-:S03]  /*05b0*/  @P0 FMUL R13, R0, 0.0039215688593685626984 ;  /* 0x3b808081000d0820 */ /* 0x000fc60000400000 */
[----:B------:R-:W-:Y:S04]  /*05c0*/  STG.E desc[UR4][R4.64], R11 ;  /* 0x0000000b04007986 */ /* 0x000fe8000c101904 */
[----:B------:R-:W-:Y:S01]  /*05d0*/  STG.E desc[UR4][R6.64], R13 ;  /* 0x0000000d06007986 */ /* 0x000fe2000c101904 */
[----:B------:R-:W-:Y:S05]  /*05e0*/  EXIT ;  /* 0x000000000000794d */ /* 0x000fea0003800000 */
        .weak           $__internal_0_$__cuda_sm3x_div_rn_noftz_f32_slowpath
        .type           $__internal_0_$__cuda_sm3x_div_rn_noftz_f32_slowpath,@function
        .size           $__internal_0_$__cuda_sm3x_div_rn_noftz_f32_slowpath,(.L_x_16 - $__internal_0_$__cuda_sm3x_div_rn_noftz_f32_slowpath)
$__internal_0_$__cuda_sm3x_div_rn_noftz_f32_slowpath:
[----:B------:R-:W-:Y:S01]  /*05f0*/  SHF.R.U32.HI R8, RZ, 0x17, R3 ;  /* 0x00000017ff087819 */ /* 0x000fe20000011603 */
[----:B------:R-:W-:Y:S01]  /*0600*/  BSSY.RECONVERGENT B1, `(.L_x_4) ;  /* 0x0000062000017945 */ /* 0x000fe20003800200 */
[----:B------:R-:W-:Y:S02]  /*0610*/  SHF.R.U32.HI R7, RZ, 0x17, R0 ;  /* 0x00000017ff077819 */ /* 0x000fe40000011600 */
[----:B------:R-:W-:Y:S02]  /*0620*/  LOP3.LUT R12, R8, 0xff, RZ, 0xc0, !PT ;  /* 0x000000ff080c7812 */ /* 0x000fe400078ec0ff */
[----:B------:R-:W-:-:S03]  /*0630*/  LOP3.LUT R10, R7, 0xff, RZ, 0xc0, !PT ;  /* 0x000000ff070a7812 */ /* 0x000fc600078ec0ff */
[----:B------:R-:W-:Y:S02]  /*0640*/  VIADD R9, R12, 0xffffffff ;  /* 0xffffffff0c097836 */ /* 0x000fe40000000000 */
[----:B------:R-:W-:-:S03]  /*0650*/  VIADD R8, R10, 0xffffffff ;  /* 0xffffffff0a087836 */ /* 0x000fc60000000000 */
[----:B------:R-:W-:-:S04]  /*0660*/  ISETP.GT.U32.AND P0, PT, R9, 0xfd, PT ;  /* 0x000000fd0900780c */ /* 0x000fc80003f04070 */
[----:B------:R-:W-:-:S13]  /*0670*/  ISETP.GT.U32.OR P0, PT, R8, 0xfd, P0 ;  /* 0x000000fd0800780c */ /* 0x000fda0000704470 */
[----:B------:R-:W-:Y:S01]  /*0680*/  @!P0 IMAD.MOV.U32 R7, RZ, RZ, RZ ;  /* 0x000000ffff078224 */ /* 0x000fe200078e00ff */
[----:B------:R-:W-:Y:S06]  /*0690*/  @!P0 BRA `(.L_x_5) ;  /* 0x00000000005c8947 */ /* 0x000fec0003800000 */
[----:B------:R-:W-:Y:S02]  /*06a0*/  FSETP.GTU.FTZ.AND P0, PT, |R0|, +INF , PT ;  /* 0x7f8000000000780b */ /* 0x000fe40003f1c200 */
[----:B------:R-:W-:-:S04]  /*06b0*/  FSETP.GTU.FTZ.AND P1, PT, |R3|, +INF , PT ;  /* 0x7f8000000300780b */ /* 0x000fc80003f3c200 */
[----:B------:R-:W-:-:S13]  /*06c0*/  PLOP3.LUT P0, PT, P0, P1, PT, 0xf8, 0x8f ;  /* 0x00000000008f781c */ /* 0x000fda0000703f70 */
[----:B------:R-:W-:Y:S05]  /*06d0*/  @P0 BRA `(.L_x_6) ;  /* 0x00000004004c0947 */ /* 0x000fea0003800000 */
[----:B------:R-:W-:-:S13]  /*06e0*/  LOP3.LUT P0, RZ, R3, 0x7fffffff, R0, 0xc8, !PT ;  /* 0x7fffffff03ff7812 */ /* 0x000fda000780c800 */
[----:B------:R-:W-:Y:S05]  /*06f0*/  @!P0 BRA `(.L_x_7) ;  /* 0x00000004003c8947 */ /* 0x000fea0003800000 */
[C---:B------:R-:W-:Y:S02]  /*0700*/  FSETP.NEU.FTZ.AND P2, PT, |R0|.reuse, +INF , PT ;  /* 0x7f8000000000780b */ /* 0x040fe40003f5d200 */
[----:B------:R-:W-:Y:S02]  /*0710*/  FSETP.NEU.FTZ.AND P1, PT, |R3|, +INF , PT ;  /* 0x7f8000000300780b */ /* 0x000fe40003f3d200 */
[----:B------:R-:W-:-:S11]  /*0720*/  FSETP.NEU.FTZ.AND P0, PT, |R0|, +INF , PT ;  /* 0x7f8000000000780b */ /* 0x000fd60003f1d200 */
[----:B------:R-:W-:Y:S05]  /*0730*/  @!P1 BRA !P2, `(.L_x_7) ;  /* 0x00000004002c9947 */ /* 0x000fea0005000000 */
[----:B------:R-:W-:-:S04]  /*0740*/  LOP3.LUT P2, RZ, R0, 0x7fffffff, RZ, 0xc0, !PT ;  /* 0x7fffffff00ff7812 */ /* 0x000fc8000784c0ff */
[----:B------:R-:W-:-:S13]  /*0750*/  PLOP3.LUT P1, PT, P1, P2, PT, 0x2f, 0xf2 ;  /* 0x0000000000f2781c */ /* 0x000fda0000f24577 */
[----:B------:R-:W-:Y:S05]  /*0760*/  @P1 BRA `(.L_x_8) ;  /* 0x0000000400181947 */ /* 0x000fea0003800000 */
[----:B------:R-:W-:-:S04]  /*0770*/  LOP3.LUT P1, RZ, R3, 0x7fffffff, RZ, 0xc0, !PT ;  /* 0x7fffffff03ff7812 */ /* 0x000fc8000782c0ff */
[----:B------:R-:W-:-:S13]  /*0780*/  PLOP3.LUT P0, PT, P0, P1, PT, 0x2f, 0xf2 ;  /* 0x0000000000f2781c */ /* 0x000fda0000702577 */
[----:B------:R-:W-:Y:S05]  /*0790*/  @P0 BRA `(.L_x_9) ;  /* 0x0000000400000947 */ /* 0x000fea0003800000 */
[----:B------:R-:W-:Y:S02]  /*07a0*/  ISETP.GE.AND P0, PT, R8, RZ, PT ;  /* 0x000000ff0800720c */ /* 0x000fe40003f06270 */
[----:B------:R-:W-:-:S11]  /*07b0*/  ISETP.GE.AND P1, PT, R9, RZ, PT ;  /* 0x000000ff0900720c */ /* 0x000fd60003f26270 */
[----:B------:R-:W-:Y:S02]  /*07c0*/  @P0 IMAD.MOV.U32 R7, RZ, RZ, RZ ;  /* 0x000000ffff070224 */ /* 0x000fe400078e00ff */
[----:B------:R-:W-:Y:S01]  /*07d0*/  @!P0 FFMA R0, R0, 1.84467440737095516160e+19, RZ ;  /* 0x5f80000000008823 */ /* 0x000fe200000000ff */
[----:B------:R-:W-:Y:S02]  /*07e0*/  @!P0 IMAD.MOV.U32 R7, RZ, RZ, -0x40 ;  /* 0xffffffc0ff078424 */ /* 0x000fe400078e00ff */
[----:B------:R-:W-:Y:S02]  /*07f0*/  @!P1 FFMA R3, R3, 1.84467440737095516160e+19, RZ ;  /* 0x5f80000003039823 */ /* 0x000fe400000000ff */
[----:B------:R-:W-:-:S07]  /*0800*/  @!P1 VIADD R7, R7, 0x40 ;  /* 0x0000004007079836 */ /* 0x000fce0000000000 */
.L_x_5:
[----:B------:R-:W-:Y:S01]  /*0810*/  LEA R8, R12, 0xc0800000, 0x17 ;  /* 0xc08000000c087811 */ /* 0x000fe200078eb8ff */
[----:B------:R-:W-:Y:S04]  /*0820*/  BSSY.RECONVERGENT B2, `(.L_x_10) ;  /* 0x0000036000027945 */ /* 0x000fe80003800200 */
[----:B------:R-:W-:Y:S02]  /*0830*/  IMAD.IADD R8, R3, 0x1, -R8 ;  /* 0x0000000103087824 */ /* 0x000fe400078e0a08 */
[----:B------:R-:W-:Y:S02]  /*0840*/  VIADD R3, R10, 0xffffff81 ;  /* 0xffffff810a037836 */ /* 0x000fe40000000000 */
[----:B------:R0:W1:Y:S01]  /*0850*/  MUFU.RCP R9, R8 ;  /* 0x0000000800097308 */ /* 0x0000620000001000 */
[----:B------:R-:W-:Y:S01]  /*0860*/  FADD.FTZ R11, -R8, -RZ ;  /* 0x800000ff080b7221 */ /* 0x000fe20000010100 */
[C---:B------:R-:W-:Y:S01]  /*0870*/  IMAD R0, R3.reuse, -0x800000, R0 ;  /* 0xff80000003007824 */ /* 0x040fe200078e0200 */
[----:B0-----:R-:W-:-:S05]  /*0880*/  IADD3 R8, PT, PT, R3, 0x7f, -R12 ;  /* 0x0000007f03087810 */ /* 0x001fca0007ffe80c */
[----:B------:R-:W-:Y:S02]  /*0890*/  IMAD.IADD R8, R8, 0x1, R7 ;  /* 0x0000000108087824 */ /* 0x000fe400078e0207 */
[----:B-1----:R-:W-:-:S04]  /*08a0*/  FFMA R10, R9, R11, 1 ;  /* 0x3f800000090a7423 */ /* 0x002fc8000000000b */
[----:B------:R-:W-:-:S04]  /*08b0*/  FFMA R14, R9, R10, R9 ;  /* 0x0000000a090e7223 */ /* 0x000fc80000000009 */
[----:B------:R-:W-:-:S04]  /*08c0*/  FFMA R9, R0, R14, RZ ;  /* 0x0000000e00097223 */ /* 0x000fc800000000ff */
[----:B------:R-:W-:-:S04]  /*08d0*/  FFMA R10, R11, R9, R0 ;  /* 0x000000090b0a7223 */ /* 0x000fc80000000000 */
[----:B------:R-:W-:-:S04]  /*08e0*/  FFMA R9, R14, R10, R9 ;  /* 0x0000000a0e097223 */ /* 0x000fc80000000009 */
[----:B------:R-:W-:-:S04]  /*08f0*/  FFMA R10, R11, R9, R0 ;  /* 0x000000090b0a7223 */ /* 0x000fc80000000000 */
[----:B------:R-:W-:-:S05]  /*0900*/  FFMA R0, R14, R10, R9 ;  /* 0x0000000a0e007223 */ /* 0x000fca0000000009 */
[----:B------:R-:W-:-:S04]  /*0910*/  SHF.R.U32.HI R3, RZ, 0x17, R0 ;  /* 0x00000017ff037819 */ /* 0x000fc80000011600 */
[----:B------:R-:W-:-:S05]  /*0920*/  LOP3.LUT R3, R3, 0xff, RZ, 0xc0, !PT ;  /* 0x000000ff03037812 */ /* 0x000fca00078ec0ff */
[----:B------:R-:W-:-:S04]  /*0930*/  IMAD.IADD R11, R3, 0x1, R8 ;  /* 0x00000001030b7824 */ /* 0x000fc800078e0208 */
[----:B------:R-:W-:-:S05]  /*0940*/  VIADD R3, R11, 0xffffffff ;  /* 0xffffffff0b037836 */ /* 0x000fca0000000000 */
[----:B------:R-:W-:-:S13]  /*0950*/  ISETP.GE.U32.AND P0, PT, R3, 0xfe, PT ;  /* 0x000000fe0300780c */ /* 0x000fda0003f06070 */
[----:B------:R-:W-:Y:S05]  /*0960*/  @!P0 BRA `(.L_x_11) ;  /* 0x0000000000808947 */ /* 0x000fea0003800000 */
[----:B------:R-:W-:-:S13]  /*0970*/  ISETP.GT.AND P0, PT, R11, 0xfe, PT ;  /* 0x000000fe0b00780c */ /* 0x000fda0003f04270 */
[----:B------:R-:W-:Y:S05]  /*0980*/  @P0 BRA `(.L_x_12) ;  /* 0x00000000006c0947 */ /* 0x000fea0003800000 */
[----:B------:R-:W-:-:S13]  /*0990*/  ISETP.GE.AND P0, PT, R11, 0x1, PT ;  /* 0x000000010b00780c */ /* 0x000fda0003f06270 */
[----:B------:R-:W-:Y:S05]  /*09a0*/  @P0 BRA `(.L_x_13) ;  /* 0x0000000000740947 */ /* 0x000fea0003800000 */
[----:B------:R-:W-:Y:S02]  /*09b0*/  ISETP.GE.AND P0, PT, R11, -0x18, PT ;  /* 0xffffffe80b00780c */ /* 0x000fe40003f06270 */
[----:B------:R-:W-:-:S11]  /*09c0*/  LOP3.LUT R0, R0, 0x80000000, RZ, 0xc0, !PT ;  /* 0x8000000000007812 */ /* 0x000fd600078ec0ff */
[----:B------:R-:W-:Y:S05]  /*09d0*/  @!P0 BRA `(.L_x_13) ;  /* 0x0000000000688947 */ /* 0x000fea0003800000 */
[CCC-:B------:R-:W-:Y:S01]  /*09e0*/  FFMA.RZ R3, R14.reuse, R10.reuse, R9.reuse ;  /* 0x0000000a0e037223 */ /* 0x1c0fe2000000c009 */
[CCC-:B------:R-:W-:Y:S01]  /*09f0*/  FFMA.RM R8, R14.reuse, R10.reuse, R9.reuse ;  /* 0x0000000a0e087223 */ /* 0x1c0fe20000004009 */
[C---:B------:R-:W-:Y:S02]  /*0a00*/  ISETP.NE.AND P2, PT, R11.reuse, RZ, PT ;  /* 0x000000ff0b00720c */ /* 0x040fe40003f45270 */
[----:B------:R-:W-:Y:S02]  /*0a10*/  ISETP.NE.AND P1, PT, R11, RZ, PT ;  /* 0x000000ff0b00720c */ /* 0x000fe40003f25270 */
[----:B------:R-:W-:Y:S01]  /*0a20*/  LOP3.LUT R7, R3, 0x7fffff, RZ, 0xc0, !PT ;  /* 0x007fffff03077812 */ /* 0x000fe200078ec0ff */
[----:B------:R-:W-:Y:S01]  /*0a30*/  FFMA.RP R3, R14, R10, R9 ;  /* 0x0000000a0e037223 */ /* 0x000fe20000008009 */
[----:B------:R-:W-:Y:S02]  /*0a40*/  VIADD R10, R11, 0x20 ;  /* 0x000000200b0a7836 */ /* 0x000fe40000000000 */
[----:B------:R-:W-:Y:S01]  /*0a50*/  LOP3.LUT R7, R7, 0x800000, RZ, 0xfc, !PT ;  /* 0x0080000007077812 */ /* 0x000fe200078efcff */
[----:B------:R-:W-:Y:S01]  /*0a60*/  IMAD.MOV R9, RZ, RZ, -R11 ;  /* 0x000000ffff097224 */ /* 0x000fe200078e0a0b */
[----:B------:R-:W-:-:S02]  /*0a70*/  FSETP.NEU.FTZ.AND P0, PT, R3, R8, PT ;  /* 0x000000080300720b */ /* 0x000fc40003f1d000 */
[----:B------:R-:W-:Y:S02]  /*0a80*/  SHF.L.U32 R10, R7, R10, RZ ;  /* 0x0000000a070a7219 */ /* 0x000fe400000006ff */
[----:B------:R-:W-:Y:S02]  /*0a90*/  SEL R8, R9, RZ, P2 ;  /* 0x000000ff09087207 */ /* 0x000fe40001000000 */
[----:B------:R-:W-:Y:S02]  /*0aa0*/  ISETP.NE.AND P1, PT, R10, RZ, P1 ;  /* 0x000000ff0a00720c */ /* 0x000fe40000f25270 */
[----:B------:R-:W-:Y:S02]  /*0ab0*/  SHF.R.U32.HI R8, RZ, R8, R7 ;  /* 0x00000008ff087219 */ /* 0x000fe40000011607 */
[----:B------:R-:W-:Y:S02]  /*0ac0*/  PLOP3.LUT P0, PT, P0, P1, PT, 0xf8, 0x8f ;  /* 0x00000000008f781c */ /* 0x000fe40000703f70 */
[----:B------:R-:W-:-:S02]  /*0ad0*/  SHF.R.U32.HI R10, RZ, 0x1, R8 ;  /* 0x00000001ff0a7819 */ /* 0x000fc40000011608 */
[----:B------:R-:W-:-:S04]  /*0ae0*/  SEL R3, RZ, 0x1, !P0 ;  /* 0x00000001ff037807 */ /* 0x000fc80004000000 */
[----:B------:R-:W-:-:S04]  /*0af0*/  LOP3.LUT R3, R3, 0x1, R10, 0xf8, !PT ;  /* 0x0000000103037812 */ /* 0x000fc800078ef80a */
[----:B------:R-:W-:-:S05]  /*0b00*/  LOP3.LUT R3, R3, R8, RZ, 0xc0, !PT ;  /* 0x0000000803037212 */ /* 0x000fca00078ec0ff */
[----:B------:R-:W-:-:S05]  /*0b10*/  IMAD.IADD R3, R10, 0x1, R3 ;  /* 0x000000010a037824 */ /* 0x000fca00078e0203 */
[----:B------:R-:W-:Y:S01]  /*0b20*/  LOP3.LUT R0, R3, R0, RZ, 0xfc, !PT ;  /* 0x0000000003007212 */ /* 0x000fe200078efcff */
[----:B------:R-:W-:Y:S06]  /*0b30*/  BRA `(.L_x_13) ;  /* 0x0000000000107947 */ /* 0x000fec0003800000 */
.L_x_12:
[----:B------:R-:W-:-:S04]  /*0b40*/  LOP3.LUT R0, R0, 0x80000000, RZ, 0xc0, !PT ;  /* 0x8000000000007812 */ /* 0x000fc800078ec0ff */
[----:B------:R-:W-:Y:S01]  /*0b50*/  LOP3.LUT R0, R0, 0x7f800000, RZ, 0xfc, !PT ;  /* 0x7f80000000007812 */ /* 0x000fe200078efcff */
[----:B------:R-:W-:Y:S06]  /*0b60*/  BRA `(.L_x_13) ;  /* 0x0000000000047947 */ /* 0x000fec0003800000 */
.L_x_11:
[----:B------:R-:W-:-:S07]  /*0b70*/  IMAD R0, R8, 0x800000, R0 ;  /* 0x0080000008007824 */ /* 0x000fce00078e0200 */
.L_x_13:
[----:B------:R-:W-:Y:S05]  /*0b80*/  BSYNC.RECONVERGENT B2 ;  /* 0x0000000000027941 */ /* 0x000fea0003800200 */
.L_x_10:
[----:B------:R-:W-:Y:S05]  /*0b90*/  BRA `(.L_x_14) ;  /* 0x0000000000207947 */ /* 0x000fea0003800000 */
.L_x_9:
[----:B------:R-:W-:-:S04]  /*0ba0*/  LOP3.LUT R0, R3, 0x80000000, R0, 0x48, !PT ;  /* 0x8000000003007812 */ /* 0x000fc800078e4800 */
[----:B------:R-:W-:Y:S01]  /*0bb0*/  LOP3.LUT R0, R0, 0x7f800000, RZ, 0xfc, !PT ;  /* 0x7f80000000007812 */ /* 0x000fe200078efcff */
[----:B------:R-:W-:Y:S06]  /*0bc0*/  BRA `(.L_x_14) ;  /* 0x0000000000147947 */ /* 0x000fec0003800000 */
.L_x_8:
[----:B------:R-:W-:Y:S01]  /*0bd0*/  LOP3.LUT R0, R3, 0x80000000, R0, 0x48, !PT ;  /* 0x8000000003007812 */ /* 0x000fe200078e4800 */
[----:B------:R-:W-:Y:S06]  /*0be0*/  BRA `(.L_x_14) ;  /* 0x00000000000c7947 */ /* 0x000fec0003800000 */
.L_x_7:
[----:B------:R-:W0:Y:S01]  /*0bf0*/  MUFU.RSQ R0, -QNAN ;  /* 0xffc0000000007908 */ /* 0x000e220000001400 */
[----:B------:R-:W-:Y:S05]  /*0c00*/  BRA `(.L_x_14) ;  /* 0x0000000000047947 */ /* 0x000fea0003800000 */
.L_x_6:
[----:B------:R-:W-:-:S07]  /*0c10*/  FADD.FTZ R0, R0, R3 ;  /* 0x0000000300007221 */ /* 0x000fce0000010000 */
.L_x_14:
[----:B------:R-:W-:Y:S05]  /*0c20*/  BSYNC.RECONVERGENT B1 ;  /* 0x0000000000017941 */ /* 0x000fea0003800200 */
.L_x_4:
[----:B------:R-:W-:-:S04]  /*0c30*/  IMAD.MOV.U32 R7, RZ, RZ, 0x0 ;  /* 0x00000000ff077424 */ /* 0x000fc800078e00ff */
[----:B0-----:R-:W-:Y:S05]  /*0c40*/  RET.REL.NODEC R6 `(_Z23bgr_to_nchw_norm_kernelPKhiiiPfiiffii) ;  /* 0xfffffff006ec7950 */ /* 0x001fea0003c3ffff */
.L_x_15:
[----:B------:R-:W-:-:S00]  /*0c50*/  BRA `(.L_x_15) ;  /* 0xfffffffc00fc7947 */ /* 0x000fc0000383ffff */
[----:B------:R-:W-:-:S00]  /*0c60*/  NOP ;  /* 0x0000000000007918 */ /* 0x000fc00000000000 */
        /* <DEDUP_REMOVED lines=9> */
.L_x_16:


//--------------------- .nv.shared.reserved.0     --------------------------
	.section	.nv.shared.reserved.0,"aw",@nobits
	.weak		__nv_reservedSMEM_offset_0_alias
	.size		__nv_reservedSMEM_offset_0_alias, 0, 64
	.other		__nv_reservedSMEM_offset_0_alias,@"STO_CUDA_RESERVED_SHARED STV_DEFAULT"
__nv_reservedSMEM_offset_0_alias:
	.zero		0
	.zero		64


//--------------------- .nv.constant0._Z23bgr_to_nchw_norm_kernelPKhiiiPfiiffii --------------------------
	.section	.nv.constant0._Z23bgr_to_nchw_norm_kernelPKhiiiPfiiffii,"a",@progbits
	.sectionflags	@""
	.align	4
.nv.constant0._Z23bgr_to_nchw_norm_kernelPKhiiiPfiiffii:
	.zero		952


//--------------------- SYMBOLS --------------------------

	.type		.nv.reservedSmem.offset0,@object
	.size		.nv.reservedSmem.offset0,0x4
